//
// Generated by NVIDIA NVVM Compiler
//
// Compiler Build ID: CL-36424714
// Cuda compilation tools, release 13.0, V13.0.88
// Based on NVVM 20.0.0
//

.version 9.0
.target sm_100
.address_size 64

	// .globl	_Z7sigmoidPfS_ii

.visible .entry _Z7sigmoidPfS_ii(
	.param .u64 .ptr .align 1 _Z7sigmoidPfS_ii_param_0,
	.param .u64 .ptr .align 1 _Z7sigmoidPfS_ii_param_1,
	.param .u32 _Z7sigmoidPfS_ii_param_2,
	.param .u32 _Z7sigmoidPfS_ii_param_3
)
{
	.reg .pred 	%p<4>;
	.reg .b32 	%r<14>;
	.reg .b32 	%f<15>;
	.reg .b64 	%rd<8>;

	ld.param.u64 	%rd1, [_Z7sigmoidPfS_ii_param_0];
	ld.param.u64 	%rd2, [_Z7sigmoidPfS_ii_param_1];
	ld.param.u32 	%r4, [_Z7sigmoidPfS_ii_param_2];
	ld.param.u32 	%r3, [_Z7sigmoidPfS_ii_param_3];
	mov.u32 	%r5, %ntid.y;
	mov.u32 	%r6, %ctaid.y;
	mov.u32 	%r7, %tid.y;
	mad.lo.s32 	%r1, %r5, %r6, %r7;
	mov.u32 	%r8, %ntid.x;
	mov.u32 	%r9, %ctaid.x;
	mov.u32 	%r10, %tid.x;
	mad.lo.s32 	%r2, %r8, %r9, %r10;
	setp.ge.s32 	%p1, %r1, %r4;
	setp.ge.s32 	%p2, %r2, %r3;
	or.pred  	%p3, %p1, %p2;
	@%p3 bra 	$L__BB0_2;
	cvta.to.global.u64 	%rd3, %rd1;
	cvta.to.global.u64 	%rd4, %rd2;
	mad.lo.s32 	%r11, %r3, %r1, %r2;
	mul.wide.s32 	%rd5, %r11, 4;
	add.s64 	%rd6, %rd3, %rd5;
	ld.global.f32 	%f1, [%rd6];
	fma.rn.f32 	%f2, %f1, 0fBBBB989D, 0f3F000000;
	cvt.sat.f32.f32 	%f3, %f2;
	mov.f32 	%f4, 0f4B400001;
	mov.f32 	%f5, 0f437C0000;
	fma.rm.f32 	%f6, %f3, %f5, %f4;
	add.f32 	%f7, %f6, 0fCB40007F;
	neg.f32 	%f8, %f7;
	fma.rn.f32 	%f9, %f1, 0fBFB8AA3B, %f8;
	fma.rn.f32 	%f10, %f1, 0fB2A57060, %f9;
	mov.b32 	%r12, %f6;
	shl.b32 	%r13, %r12, 23;
	mov.b32 	%f11, %r13;
	ex2.approx.ftz.f32 	%f12, %f10;
	fma.rn.f32 	%f13, %f12, %f11, 0f3F800000;
	rcp.rn.f32 	%f14, %f13;
	add.s64 	%rd7, %rd4, %rd5;
	st.global.f32 	[%rd7], %f14;
$L__BB0_2:
	ret;

}
	// .globl	_Z4ReLUPfS_ii
.visible .entry _Z4ReLUPfS_ii(
	.param .u64 .ptr .align 1 _Z4ReLUPfS_ii_param_0,
	.param .u64 .ptr .align 1 _Z4ReLUPfS_ii_param_1,
	.param .u32 _Z4ReLUPfS_ii_param_2,
	.param .u32 _Z4ReLUPfS_ii_param_3
)
{
	.reg .pred 	%p<4>;
	.reg .b32 	%r<12>;
	.reg .b32 	%f<3>;
	.reg .b64 	%rd<8>;

	ld.param.u64 	%rd1, [_Z4ReLUPfS_ii_param_0];
	ld.param.u64 	%rd2, [_Z4ReLUPfS_ii_param_1];
	ld.param.u32 	%r4, [_Z4ReLUPfS_ii_param_2];
	ld.param.u32 	%r3, [_Z4ReLUPfS_ii_param_3];
	mov.u32 	%r5, %ntid.y;
	mov.u32 	%r6, %ctaid.y;
	mov.u32 	%r7, %tid.y;
	mad.lo.s32 	%r1, %r5, %r6, %r7;
	mov.u32 	%r8, %ntid.x;
	mov.u32 	%r9, %ctaid.x;
	mov.u32 	%r10, %tid.x;
	mad.lo.s32 	%r2, %r8, %r9, %r10;
	setp.ge.s32 	%p1, %r1, %r4;
	setp.ge.s32 	%p2, %r2, %r3;
	or.pred  	%p3, %p1, %p2;
	@%p3 bra 	$L__BB1_2;
	cvta.to.global.u64 	%rd3, %rd2;
	cvta.to.global.u64 	%rd4, %rd1;
	mad.lo.s32 	%r11, %r3, %r1, %r2;
	mul.wide.s32 	%rd5, %r11, 4;
	add.s64 	%rd6, %rd4, %rd5;
	ld.global.f32 	%f1, [%rd6];
	max.f32 	%f2, %f1, 0f00000000;
	add.s64 	%rd7, %rd3, %rd5;
	st.global.f32 	[%rd7], %f2;
$L__BB1_2:
	ret;

}
	// .globl	_Z11tanh_kernelPfS_ii
.visible .entry _Z11tanh_kernelPfS_ii(
	.param .u64 .ptr .align 1 _Z11tanh_kernelPfS_ii_param_0,
	.param .u64 .ptr .align 1 _Z11tanh_kernelPfS_ii_param_1,
	.param .u32 _Z11tanh_kernelPfS_ii_param_2,
	.param .u32 _Z11tanh_kernelPfS_ii_param_3
)
{
	.reg .pred 	%p<6>;
	.reg .b32 	%r<12>;
	.reg .b32 	%f<17>;
	.reg .b64 	%rd<8>;

	ld.param.u64 	%rd1, [_Z11tanh_kernelPfS_ii_param_0];
	ld.param.u64 	%rd2, [_Z11tanh_kernelPfS_ii_param_1];
	ld.param.u32 	%r4, [_Z11tanh_kernelPfS_ii_param_2];
	ld.param.u32 	%r3, [_Z11tanh_kernelPfS_ii_param_3];
	mov.u32 	%r5, %ntid.y;
	mov.u32 	%r6, %ctaid.y;
	mov.u32 	%r7, %tid.y;
	mad.lo.s32 	%r1, %r5, %r6, %r7;
	mov.u32 	%r8, %ntid.x;
	mov.u32 	%r9, %ctaid.x;
	mov.u32 	%r10, %tid.x;
	mad.lo.s32 	%r2, %r8, %r9, %r10;
	setp.ge.s32 	%p1, %r1, %r4;
	setp.ge.s32 	%p2, %r2, %r3;
	or.pred  	%p3, %p1, %p2;
	@%p3 bra 	$L__BB2_2;
	cvta.to.global.u64 	%rd3, %rd1;
	cvta.to.global.u64 	%rd4, %rd2;
	mad.lo.s32 	%r11, %r3, %r1, %r2;
	mul.wide.s32 	%rd5, %r11, 4;
	add.s64 	%rd6, %rd3, %rd5;
	ld.global.f32 	%f1, [%rd6];
	abs.f32 	%f2, %f1;
	mul.f32 	%f3, %f2, 0f4038AA3B;
	ex2.approx.ftz.f32 	%f4, %f3;
	add.f32 	%f5, %f4, 0f3F800000;
	rcp.approx.ftz.f32 	%f6, %f5;
	fma.rn.f32 	%f7, %f6, 0fC0000000, 0f3F800000;
	setp.ge.f32 	%p4, %f2, 0f41102CB4;
	selp.f32 	%f8, 0f3F800000, %f7, %p4;
	copysign.f32 	%f9, %f1, %f8;
	mul.f32 	%f10, %f1, %f1;
	fma.rn.f32 	%f11, %f10, 0f3C80F082, 0fBD563CAE;
	fma.rn.f32 	%f12, %f11, %f10, 0f3E085941;
	fma.rn.f32 	%f13, %f12, %f10, 0fBEAAA9ED;
	fma.rn.f32 	%f14, %f13, %f10, 0f00000000;
	fma.rn.f32 	%f15, %f14, %f1, %f1;
	setp.ge.f32 	%p5, %f2, 0f3F19999A;
	selp.f32 	%f16, %f9, %f15, %p5;
	add.s64 	%rd7, %rd4, %rd5;
	st.global.f32 	[%rd7], %f16;
$L__BB2_2:
	ret;

}


// ===== COMPILED SASS (sm_100) =====

	.target	sm_100

	.elftype	@"ET_EXEC"


//--------------------- .note.nv.tkinfo           --------------------------
	.section	.note.nv.tkinfo,"",@"SHT_NOTE"
	.sectionflags	@"SHF_NOTE_NV_TKINFO"
	.tkinfo
        /*0018*/ 	.word	0x00000002
        /*0030*/ 	.string	""
        /*0030*/ 	.string	"ptxas"
        /*0030*/ 	.string	"Cuda compilation tools, release 13.0, V13.0.88"
        /*0030*/ 	.string	"Build cuda_13.0.r13.0/compiler.36424714_0"
        /*0030*/ 	.string	"-arch sm_100 -m 64 "



//--------------------- .note.nv.cuinfo           --------------------------
	.section	.note.nv.cuinfo,"",@"SHT_NOTE"
	.sectionflags	@"SHF_NOTE_NV_CUINFO"
        /*0018*/ 	.short	0x0002
        /*001a*/ 	.short	0x0064
        /*001c*/ 	.short	0x0082
	.zero		2


//--------------------- .nv.info                  --------------------------
	.section	.nv.info,"",@"SHT_CUDA_INFO"
	.align	4


	//----- nvinfo : EIATTR_REGCOUNT
	.align		4
        /*0000*/ 	.byte	0x04, 0x2f
        /*0002*/ 	.short	(.L_1 - .L_0)
	.align		4
.L_0:
        /*0004*/ 	.word	index@(_Z7sigmoidPfS_ii)
        /*0008*/ 	.word	0x0000000e


	//----- nvinfo : EIATTR_FRAME_SIZE
	.align		4
.L_1:
        /*000c*/ 	.byte	0x04, 0x11
        /*000e*/ 	.short	(.L_3 - .L_2)
	.align		4
.L_2:
        /*0010*/ 	.word	index@($__internal_0_$__cuda_sm20_rcp_rn_f32_slowpath)
        /*0014*/ 	.word	0x00000000


	//----- nvinfo : EIATTR_FRAME_SIZE
	.align		4
.L_3:
        /*0018*/ 	.byte	0x04, 0x11
        /*001a*/ 	.short	(.L_5 - .L_4)
	.align		4
.L_4:
        /*001c*/ 	.word	index@(_Z7sigmoidPfS_ii)
        /*0020*/ 	.word	0x00000000


	//----- nvinfo : EIATTR_REGCOUNT
	.align		4
.L_5:
        /*0024*/ 	.byte	0x04, 0x2f
        /*0026*/ 	.short	(.L_7 - .L_6)
	.align		4
.L_6:
        /*0028*/ 	.word	index@(_Z4ReLUPfS_ii)
        /*002c*/ 	.word	0x0000000a


	//----- nvinfo : EIATTR_FRAME_SIZE
	.align		4
.L_7:
        /*0030*/ 	.byte	0x04, 0x11
        /*0032*/ 	.short	(.L_9 - .L_8)
	.align		4
.L_8:
        /*0034*/ 	.word	index@(_Z4ReLUPfS_ii)
        /*0038*/ 	.word	0x00000000


	//----- nvinfo : EIATTR_REGCOUNT
	.align		4
.L_9:
        /*003c*/ 	.byte	0x04, 0x2f
        /*003e*/ 	.short	(.L_11 - .L_10)
	.align		4
.L_10:
        /*0040*/ 	.word	index@(_Z11tanh_kernelPfS_ii)
        /*0044*/ 	.word	0x0000000e


	//----- nvinfo : EIATTR_FRAME_SIZE
	.align		4
.L_11:
        /*0048*/ 	.byte	0x04, 0x11
        /*004a*/ 	.short	(.L_13 - .L_12)
	.align		4
.L_12:
        /*004c*/ 	.word	index@(_Z11tanh_kernelPfS_ii)
        /*0050*/ 	.word	0x00000000


	//----- nvinfo : EIATTR_MIN_STACK_SIZE
	.align		4
.L_13:
        /*0054*/ 	.byte	0x04, 0x12
        /*0056*/ 	.short	(.L_15 - .L_14)
	.align		4
.L_14:
        /*0058*/ 	.word	index@(_Z11tanh_kernelPfS_ii)
        /*005c*/ 	.word	0x00000000


	//----- nvinfo : EIATTR_MIN_STACK_SIZE
	.align		4
.L_15:
        /*0060*/ 	.byte	0x04, 0x12
        /*0062*/ 	.short	(.L_17 - .L_16)
	.align		4
.L_16:
        /*0064*/ 	.word	index@(_Z4ReLUPfS_ii)
        /*0068*/ 	.word	0x00000000


	//----- nvinfo : EIATTR_MIN_STACK_SIZE
	.align		4
.L_17:
        /*006c*/ 	.byte	0x04, 0x12
        /*006e*/ 	.short	(.L_19 - .L_18)
	.align		4
.L_18:
        /*0070*/ 	.word	index@(_Z7sigmoidPfS_ii)
        /*0074*/ 	.word	0x00000000
.L_19:


//--------------------- .nv.compat                --------------------------
	.section	.nv.compat,"",@"SHT_CUDA_COMPAT_INFO"
	.align	4
        /*0000*/ 	.byte	0x02, 0x09, 0x00, 0x00, 0x02, 0x02, 0x01, 0x00, 0x02, 0x05, 0x05, 0x00, 0x03, 0x07, 0x01, 0x01
        /*0010*/ 	.byte	0x02, 0x03, 0x00, 0x00, 0x02, 0x06, 0x01, 0x00, 0x04, 0x0b, 0x08, 0x00, 0x01, 0x00, 0x00, 0x00
        /*0020*/ 	.byte	0x00, 0x00, 0x00, 0x00


//--------------------- .nv.info._Z11tanh_kernelPfS_ii --------------------------
	.section	.nv.info._Z11tanh_kernelPfS_ii,"",@"SHT_CUDA_INFO"
	.sectionflags	@""
	.align	4


	//----- nvinfo : EIATTR_CUDA_API_VERSION
	.align		4
        /*0000*/ 	.byte	0x04, 0x37
        /*0002*/ 	.short	(.L_21 - .L_20)
.L_20:
        /*0004*/ 	.word	0x00000082


	//----- nvinfo : EIATTR_KPARAM_INFO
	.align		4
.L_21:
        /*0008*/ 	.byte	0x04, 0x17
        /*000a*/ 	.short	(.L_23 - .L_22)
.L_22:
        /*000c*/ 	.word	0x00000000
        /*0010*/ 	.short	0x0003
        /*0012*/ 	.short	0x0014
        /*0014*/ 	.byte	0x00, 0xf0, 0x11, 0x00


	//----- nvinfo : EIATTR_KPARAM_INFO
	.align		4
.L_23:
        /*0018*/ 	.byte	0x04, 0x17
        /*001a*/ 	.short	(.L_25 - .L_24)
.L_24:
        /*001c*/ 	.word	0x00000000
        /*0020*/ 	.short	0x0002
        /*0022*/ 	.short	0x0010
        /*0024*/ 	.byte	0x00, 0xf0, 0x11, 0x00


	//----- nvinfo : EIATTR_KPARAM_INFO
	.align		4
.L_25:
        /*0028*/ 	.byte	0x04, 0x17
        /*002a*/ 	.short	(.L_27 - .L_26)
.L_26:
        /*002c*/ 	.word	0x00000000
        /*0030*/ 	.short	0x0001
        /*0032*/ 	.short	0x0008
        /*0034*/ 	.byte	0x00, 0xf5, 0x21, 0x00


	//----- nvinfo : EIATTR_KPARAM_INFO
	.align		4
.L_27:
        /*0038*/ 	.byte	0x04, 0x17
        /*003a*/ 	.short	(.L_29 - .L_28)
.L_28:
        /*003c*/ 	.word	0x00000000
        /*0040*/ 	.short	0x0000
        /*0042*/ 	.short	0x0000
        /*0044*/ 	.byte	0x00, 0xf5, 0x21, 0x00


	//----- nvinfo : EIATTR_SPARSE_MMA_MASK
	.align		4
.L_29:
        /*0048*/ 	.byte	0x03, 0x50
        /*004a*/ 	.short	0x0000


	//----- nvinfo : EIATTR_MAXREG_COUNT
	.align		4
        /*004c*/ 	.byte	0x03, 0x1b
        /*004e*/ 	.short	0x00ff


	//----- nvinfo : EIATTR_MERCURY_ISA_VERSION
	.align		4
        /*0050*/ 	.byte	0x03, 0x5f
        /*0052*/ 	.short	0x0101


	//----- nvinfo : EIATTR_VRC_CTA_INIT_COUNT
	.align		4
        /*0054*/ 	.byte	0x02, 0x4a
	.zero		1
	.zero		1


	//----- nvinfo : EIATTR_EXIT_INSTR_OFFSETS
	.align		4
        /*0058*/ 	.byte	0x04, 0x1c
        /*005a*/ 	.short	(.L_31 - .L_30)


	//   ....[0]....
.L_30:
        /*005c*/ 	.word	0x000000c0


	//   ....[1]....
        /*0060*/ 	.word	0x00000260


	//----- nvinfo : EIATTR_CBANK_PARAM_SIZE
	.align		4
.L_31:
        /*0064*/ 	.byte	0x03, 0x19
        /*0066*/ 	.short	0x0018


	//----- nvinfo : EIATTR_PARAM_CBANK
	.align		4
        /*0068*/ 	.byte	0x04, 0x0a
        /*006a*/ 	.short	(.L_33 - .L_32)
	.align		4
.L_32:
        /*006c*/ 	.word	index@(.nv.constant0._Z11tanh_kernelPfS_ii)
        /*0070*/ 	.short	0x0380
        /*0072*/ 	.short	0x0018


	//----- nvinfo : EIATTR_SW_WAR
	.align		4
.L_33:
        /*0074*/ 	.byte	0x04, 0x36
        /*0076*/ 	.short	(.L_35 - .L_34)
.L_34:
        /*0078*/ 	.word	0x00000008
.L_35:


//--------------------- .nv.info._Z4ReLUPfS_ii    --------------------------
	.section	.nv.info._Z4ReLUPfS_ii,"",@"SHT_CUDA_INFO"
	.sectionflags	@""
	.align	4


	//----- nvinfo : EIATTR_CUDA_API_VERSION
	.align		4
        /*0000*/ 	.byte	0x04, 0x37
        /*0002*/ 	.short	(.L_37 - .L_36)
.L_36:
        /*0004*/ 	.word	0x00000082


	//----- nvinfo : EIATTR_KPARAM_INFO
	.align		4
.L_37:
        /*0008*/ 	.byte	0x04, 0x17
        /*000a*/ 	.short	(.L_39 - .L_38)
.L_38:
        /*000c*/ 	.word	0x00000000
        /*0010*/ 	.short	0x0003
        /*0012*/ 	.short	0x0014
        /*0014*/ 	.byte	0x00, 0xf0, 0x11, 0x00


	//----- nvinfo : EIATTR_KPARAM_INFO
	.align		4
.L_39:
        /*0018*/ 	.byte	0x04, 0x17
        /*001a*/ 	.short	(.L_41 - .L_40)
.L_40:
        /*001c*/ 	.word	0x00000000
        /*0020*/ 	.short	0x0002
        /*0022*/ 	.short	0x0010
        /*0024*/ 	.byte	0x00, 0xf0, 0x11, 0x00


	//----- nvinfo : EIATTR_KPARAM_INFO
	.align		4
.L_41:
        /*0028*/ 	.byte	0x04, 0x17
        /*002a*/ 	.short	(.L_43 - .L_42)
.L_42:
        /*002c*/ 	.word	0x00000000
        /*0030*/ 	.short	0x0001
        /*0032*/ 	.short	0x0008
        /*0034*/ 	.byte	0x00, 0xf5, 0x21, 0x00


	//----- nvinfo : EIATTR_KPARAM_INFO
	.align		4
.L_43:
        /*0038*/ 	.byte	0x04, 0x17
        /*003a*/ 	.short	(.L_45 - .L_44)
.L_44:
        /*003c*/ 	.word	0x00000000
        /*0040*/ 	.short	0x0000
        /*0042*/ 	.short	0x0000
        /*0044*/ 	.byte	0x00, 0xf5, 0x21, 0x00


	//----- nvinfo : EIATTR_SPARSE_MMA_MASK
	.align		4
.L_45:
        /*0048*/ 	.byte	0x03, 0x50
        /*004a*/ 	.short	0x0000


	//----- nvinfo : EIATTR_MAXREG_COUNT
	.align		4
        /*004c*/ 	.byte	0x03, 0x1b
        /*004e*/ 	.short	0x00ff


	//----- nvinfo : EIATTR_MERCURY_ISA_VERSION
	.align		4
        /*0050*/ 	.byte	0x03, 0x5f
        /*0052*/ 	.short	0x0101


	//----- nvinfo : EIATTR_VRC_CTA_INIT_COUNT
	.align		4
        /*0054*/ 	.byte	0x02, 0x4a
	.zero		1
	.zero		1


	//----- nvinfo : EIATTR_EXIT_INSTR_OFFSETS
	.align		4
        /*0058*/ 	.byte	0x04, 0x1c
        /*005a*/ 	.short	(.L_47 - .L_46)


	//   ....[0]....
.L_46:
        /*005c*/ 	.word	0x000000c0


	//   ....[1]....
        /*0060*/ 	.word	0x00000160


	//----- nvinfo : EIATTR_CBANK_PARAM_SIZE
	.align		4
.L_47:
        /*0064*/ 	.byte	0x03, 0x19
        /*0066*/ 	.short	0x0018


	//----- nvinfo : EIATTR_PARAM_CBANK
	.align		4
        /*0068*/ 	.byte	0x04, 0x0a
        /*006a*/ 	.short	(.L_49 - .L_48)
	.align		4
.L_48:
        /*006c*/ 	.word	index@(.nv.constant0._Z4ReLUPfS_ii)
        /*0070*/ 	.short	0x0380
        /*0072*/ 	.short	0x0018


	//----- nvinfo : EIATTR_SW_WAR
	.align		4
.L_49:
        /*0074*/ 	.byte	0x04, 0x36
        /*0076*/ 	.short	(.L_51 - .L_50)
.L_50:
        /*0078*/ 	.word	0x00000008
.L_51:


//--------------------- .nv.info._Z7sigmoidPfS_ii --------------------------
	.section	.nv.info._Z7sigmoidPfS_ii,"",@"SHT_CUDA_INFO"
	.sectionflags	@""
	.align	4


	//----- nvinfo : EIATTR_CUDA_API_VERSION
	.align		4
        /*0000*/ 	.byte	0x04, 0x37
        /*0002*/ 	.short	(.L_53 - .L_52)
.L_52:
        /*0004*/ 	.word	0x00000082


	//----- nvinfo : EIATTR_KPARAM_INFO
	.align		4
.L_53:
        /*0008*/ 	.byte	0x04, 0x17
        /*000a*/ 	.short	(.L_55 - .L_54)
.L_54:
        /*000c*/ 	.word	0x00000000
        /*0010*/ 	.short	0x0003
        /*0012*/ 	.short	0x0014
        /*0014*/ 	.byte	0x00, 0xf0, 0x11, 0x00


	//----- nvinfo : EIATTR_KPARAM_INFO
	.align		4
.L_55:
        /*0018*/ 	.byte	0x04, 0x17
        /*001a*/ 	.short	(.L_57 - .L_56)
.L_56:
        /*001c*/ 	.word	0x00000000
        /*0020*/ 	.short	0x0002
        /*0022*/ 	.short	0x0010
        /*0024*/ 	.byte	0x00, 0xf0, 0x11, 0x00


	//----- nvinfo : EIATTR_KPARAM_INFO
	.align		4
.L_57:
        /*0028*/ 	.byte	0x04, 0x17
        /*002a*/ 	.short	(.L_59 - .L_58)
.L_58:
        /*002c*/ 	.word	0x00000000
        /*0030*/ 	.short	0x0001
        /*0032*/ 	.short	0x0008
        /*0034*/ 	.byte	0x00, 0xf5, 0x21, 0x00


	//----- nvinfo : EIATTR_KPARAM_INFO
	.align		4
.L_59:
        /*0038*/ 	.byte	0x04, 0x17
        /*003a*/ 	.short	(.L_61 - .L_60)
.L_60:
        /*003c*/ 	.word	0x00000000
        /*0040*/ 	.short	0x0000
        /*0042*/ 	.short	0x0000
        /*0044*/ 	.byte	0x00, 0xf5, 0x21, 0x00


	//----- nvinfo : EIATTR_SPARSE_MMA_MASK
	.align		4
.L_61:
        /*0048*/ 	.byte	0x03, 0x50
        /*004a*/ 	.short	0x0000


	//----- nvinfo : EIATTR_MAXREG_COUNT
	.align		4
        /*004c*/ 	.byte	0x03, 0x1b
        /*004e*/ 	.short	0x00ff


	//----- nvinfo : EIATTR_MERCURY_ISA_VERSION
	.align		4
        /*0050*/ 	.byte	0x03, 0x5f
        /*0052*/ 	.short	0x0101


	//----- nvinfo : EIATTR_VRC_CTA_INIT_COUNT
	.align		4
        /*0054*/ 	.byte	0x02, 0x4a
	.zero		1
	.zero		1


	//----- nvinfo : EIATTR_EXIT_INSTR_OFFSETS
	.align		4
        /*0058*/ 	.byte	0x04, 0x1c
        /*005a*/ 	.short	(.L_63 - .L_62)


	//   ....[0]....
.L_62:
        /*005c*/ 	.word	0x000000c0


	//   ....[1]....
        /*0060*/ 	.word	0x000002c0


	//----- nvinfo : EIATTR_CRS_STACK_SIZE
	.align		4
.L_63:
        /*0064*/ 	.byte	0x04, 0x1e
        /*0066*/ 	.short	(.L_65 - .L_64)
.L_64:
        /*0068*/ 	.word	0x00000000


	//----- nvinfo : EIATTR_CBANK_PARAM_SIZE
	.align		4
.L_65:
        /*006c*/ 	.byte	0x03, 0x19
        /*006e*/ 	.short	0x0018


	//----- nvinfo : EIATTR_PARAM_CBANK
	.align		4
        /*0070*/ 	.byte	0x04, 0x0a
        /*0072*/ 	.short	(.L_67 - .L_66)
	.align		4
.L_66:
        /*0074*/ 	.word	index@(.nv.constant0._Z7sigmoidPfS_ii)
        /*0078*/ 	.short	0x0380
        /*007a*/ 	.short	0x0018


	//----- nvinfo : EIATTR_SW_WAR
	.align		4
.L_67:
        /*007c*/ 	.byte	0x04, 0x36
        /*007e*/ 	.short	(.L_69 - .L_68)
.L_68:
        /*0080*/ 	.word	0x00000008
.L_69:


//--------------------- .nv.callgraph             --------------------------
	.section	.nv.callgraph,"",@"SHT_CUDA_CALLGRAPH"
	.align	4
	.sectionentsize	8
	.align		4
        /*0000*/ 	.word	0x00000000
	.align		4
        /*0004*/ 	.word	0xffffffff
	.align		4
        /*0008*/ 	.word	0x00000000
	.align		4
        /*000c*/ 	.word	0xfffffffe
	.align		4
        /*0010*/ 	.word	0x00000000
	.align		4
        /*0014*/ 	.word	0xfffffffd
	.align		4
        /*0018*/ 	.word	0x00000000
	.align		4
        /*001c*/ 	.word	0xfffffffc


//--------------------- .text._Z11tanh_kernelPfS_ii --------------------------
	.section	.text._Z11tanh_kernelPfS_ii,"ax",@progbits
	.align	128
        .global         _Z11tanh_kernelPfS_ii
        .type           _Z11tanh_kernelPfS_ii,@function
        .size           _Z11tanh_kernelPfS_ii,(.L_x_11 - _Z11tanh_kernelPfS_ii)
        .other          _Z11tanh_kernelPfS_ii,@"STO_CUDA_ENTRY STV_DEFAULT"
_Z11tanh_kernelPfS_ii:
.text._Z11tanh_kernelPfS_ii:
[----:B------:R-:W-:Y:S01]  /*0000*/  LDC R1, c[0x0][0x37c] ;  /* 0x0000df00ff017b82 */ /* 0x000fe20000000800 */
[----:B------:R-:W0:Y:S01]  /*0010*/  S2R R5, SR_CTAID.X ;  /* 0x0000000000057919 */ /* 0x000e220000002500 */
[----:B------:R-:W1:Y:S01]  /*0020*/  LDCU UR4, c[0x0][0x364] ;  /* 0x00006c80ff0477ac */ /* 0x000e620008000800 */
[----:B------:R-:W0:Y:S01]  /*0030*/  S2R R2, SR_TID.X ;  /* 0x0000000000027919 */ /* 0x000e220000002100 */
[----:B------:R-:W0:Y:S01]  /*0040*/  LDCU UR5, c[0x0][0x360] ;  /* 0x00006c00ff0577ac */ /* 0x000e220008000800 */
[----:B------:R-:W1:Y:S01]  /*0050*/  S2R R0, SR_CTAID.Y ;  /* 0x0000000000007919 */ /* 0x000e620000002600 */
[----:B------:R-:W2:Y:S01]  /*0060*/  LDCU.64 UR6, c[0x0][0x390] ;  /* 0x00007200ff0677ac */ /* 0x000ea20008000a00 */
[----:B------:R-:W1:Y:S01]  /*0070*/  S2R R3, SR_TID.Y ;  /* 0x0000000000037919 */ /* 0x000e620000002200 */
[----:B0-----:R-:W-:-:S05]  /*0080*/  IMAD R5, R5, UR5, R2 ;  /* 0x0000000505057c24 */ /* 0x001fca000f8e0202 */
[----:B--2---:R-:W-:Y:S01]  /*0090*/  ISETP.GE.AND P0, PT, R5, UR7, PT ;  /* 0x0000000705007c0c */ /* 0x004fe2000bf06270 */
[----:B-1----:R-:W-:-:S05]  /*00a0*/  IMAD R0, R0, UR4, R3 ;  /* 0x0000000400007c24 */ /* 0x002fca000f8e0203 */
[----:B------:R-:W-:-:S13]  /*00b0*/  ISETP.GE.OR P0, PT, R0, UR6, P0 ;  /* 0x0000000600007c0c */ /* 0x000fda0008706670 */
[----:B------:R-:W-:Y:S05]  /*00c0*/  @P0 EXIT ;  /* 0x000000000000094d */ /* 0x000fea0003800000 */
[----:B------:R-:W0:Y:S01]  /*00d0*/  LDC.64 R2, c[0x0][0x380] ;  /* 0x0000e000ff027b82 */ /* 0x000e220000000a00 */
[----:B------:R-:W1:Y:S01]  /*00e0*/  LDCU.64 UR4, c[0x0][0x358] ;  /* 0x00006b00ff0477ac */ /* 0x000e620008000a00 */
[----:B------:R-:W-:Y:S01]  /*00f0*/  IMAD R7, R0, UR7, R5 ;  /* 0x0000000700077c24 */ /* 0x000fe2000f8e0205 */
[----:B------:R-:W-:Y:S01]  /*0100*/  MOV R10, 0x3c80f082 ;  /* 0x3c80f082000a7802 */ /* 0x000fe20000000f00 */
[----:B------:R-:W-:-:S04]  /*0110*/  HFMA2 R9, -RZ, RZ, 1.875, 0 ;  /* 0x3f800000ff097431 */ /* 0x000fc800000001ff */
[----:B------:R-:W2:Y:S01]  /*0120*/  LDC.64 R4, c[0x0][0x388] ;  /* 0x0000e200ff047b82 */ /* 0x000ea20000000a00 */
[----:B0-----:R-:W-:-:S05]  /*0130*/  IMAD.WIDE R2, R7, 0x4, R2 ;  /* 0x0000000407027825 */ /* 0x001fca00078e0202 */
[----:B-1----:R2:W3:Y:S02]  /*0140*/  LDG.E R6, desc[UR4][R2.64] ;  /* 0x0000000402067981 */ /* 0x0024e4000c1e1900 */
[----:B--2---:R-:W-:-:S04]  /*0150*/  IMAD.WIDE R2, R7, 0x4, R4 ;  /* 0x0000000407027825 */ /* 0x004fc800078e0204 */
[C---:B---3--:R-:W-:Y:S01]  /*0160*/  FMUL R0, |R6|.reuse, 2.8853900432586669922 ;  /* 0x4038aa3b06007820 */ /* 0x048fe20000400200 */
[C---:B------:R-:W-:Y:S01]  /*0170*/  FMUL R11, R6.reuse, R6 ;  /* 0x00000006060b7220 */ /* 0x040fe20000400000 */
[C---:B------:R-:W-:Y:S02]  /*0180*/  FSETP.GE.AND P1, PT, |R6|.reuse, 0.60000002384185791016, PT ;  /* 0x3f19999a0600780b */ /* 0x040fe40003f26200 */
[----:B------:R-:W-:Y:S01]  /*0190*/  FSETP.GE.AND P0, PT, |R6|, 9.010913848876953125, PT ;  /* 0x41102cb40600780b */ /* 0x000fe20003f06200 */
[C---:B------:R-:W-:Y:S01]  /*01a0*/  FFMA R10, R11.reuse, R10, -0.052303962409496307373 ;  /* 0xbd563cae0b0a7423 */ /* 0x040fe2000000000a */
[----:B------:R-:W0:Y:S02]  /*01b0*/  MUFU.EX2 R0, R0 ;  /* 0x0000000000007308 */ /* 0x000e240000000800 */
[----:B0-----:R-:W-:Y:S01]  /*01c0*/  FADD R8, R0, 1 ;  /* 0x3f80000000087421 */ /* 0x001fe20000000000 */
[----:B------:R-:W-:-:S04]  /*01d0*/  FFMA R0, R11, R10, 0.1331529766321182251 ;  /* 0x3e0859410b007423 */ /* 0x000fc8000000000a */
[C---:B------:R-:W-:Y:S01]  /*01e0*/  FFMA R0, R11.reuse, R0, -0.33332768082618713379 ;  /* 0xbeaaa9ed0b007423 */ /* 0x040fe20000000000 */
[----:B------:R-:W0:Y:S03]  /*01f0*/  MUFU.RCP R8, R8 ;  /* 0x0000000800087308 */ /* 0x000e260000001000 */
[----:B------:R-:W-:Y:S01]  /*0200*/  FFMA R11, R11, R0, RZ ;  /* 0x000000000b0b7223 */ /* 0x000fe200000000ff */
[----:B0-----:R-:W-:-:S05]  /*0210*/  FFMA R9, R8, -2, R9 ;  /* 0xc000000008097823 */ /* 0x001fca0000000009 */
[----:B------:R-:W-:-:S04]  /*0220*/  FSEL R9, R9, 1, !P0 ;  /* 0x3f80000009097808 */ /* 0x000fc80004000000 */
[--C-:B------:R-:W-:Y:S01]  /*0230*/  LOP3.LUT R9, R9, 0x80000000, R6.reuse, 0xb8, !PT ;  /* 0x8000000009097812 */ /* 0x100fe200078eb806 */
[----:B------:R-:W-:-:S05]  /*0240*/  @!P1 FFMA R9, R6, R11, R6 ;  /* 0x0000000b06099223 */ /* 0x000fca0000000006 */
[----:B------:R-:W-:Y:S01]  /*0250*/  STG.E desc[UR4][R2.64], R9 ;  /* 0x0000000902007986 */ /* 0x000fe2000c101904 */
[----:B------:R-:W-:Y:S05]  /*0260*/  EXIT ;  /* 0x000000000000794d */ /* 0x000fea0003800000 */
.L_x_0:
[----:B------:R-:W-:-:S00]  /*0270*/  BRA `(.L_x_0) ;  /* 0xfffffffc00fc7947 */ /* 0x000fc0000383ffff */
[----:B------:R-:W-:-:S00]  /*0280*/  NOP ;  /* 0x0000000000007918 */ /* 0x000fc00000000000 */
[----:B------:R-:W-:-:S00]  /*0290*/  NOP ;  /* 0x0000000000007918 */ /* 0x000fc00000000000 */
[----:B------:R-:W-:-:S00]  /*02a0*/  NOP ;  /* 0x0000000000007918 */ /* 0x000fc00000000000 */
[----:B------:R-:W-:-:S00]  /*02b0*/  NOP ;  /* 0x0000000000007918 */ /* 0x000fc00000000000 */
[----:B------:R-:W-:-:S00]  /*02c0*/  NOP ;  /* 0x0000000000007918 */ /* 0x000fc00000000000 */
[----:B------:R-:W-:-:S00]  /*02d0*/  NOP ;  /* 0x0000000000007918 */ /* 0x000fc00000000000 */
[----:B------:R-:W-:-:S00]  /*02e0*/  NOP ;  /* 0x0000000000007918 */ /* 0x000fc00000000000 */
[----:B------:R-:W-:-:S00]  /*02f0*/  NOP ;  /* 0x0000000000007918 */ /* 0x000fc00000000000 */
.L_x_11:


//--------------------- .text._Z4ReLUPfS_ii       --------------------------
	.section	.text._Z4ReLUPfS_ii,"ax",@progbits
	.align	128
        .global         _Z4ReLUPfS_ii
        .type           _Z4ReLUPfS_ii,@function
        .size           _Z4ReLUPfS_ii,(.L_x_12 - _Z4ReLUPfS_ii)
        .other          _Z4ReLUPfS_ii,@"STO_CUDA_ENTRY STV_DEFAULT"
_Z4ReLUPfS_ii:
.text._Z4ReLUPfS_ii:
        /* <DEDUP_REMOVED lines=15> */
[----:B------:R-:W-:-:S06]  /*00f0*/  IMAD R7, R0, UR7, R5 ;  /* 0x0000000700077c24 */ /* 0x000fcc000f8e0205 */
[----:B------:R-:W2:Y:S01]  /*0100*/  LDC.64 R4, c[0x0][0x388] ;  /* 0x0000e200ff047b82 */ /* 0x000ea20000000a00 */
[----:B0-----:R-:W-:-:S06]  /*0110*/  IMAD.WIDE R2, R7, 0x4, R2 ;  /* 0x0000000407027825 */ /* 0x001fcc00078e0202 */
[----:B-1----:R-:W3:Y:S01]  /*0120*/  LDG.E R2, desc[UR4][R2.64] ;  /* 0x0000000402027981 */ /* 0x002ee2000c1e1900 */
[----:B--2---:R-:W-:Y:S01]  /*0130*/  IMAD.WIDE R4, R7, 0x4, R4 ;  /* 0x0000000407047825 */ /* 0x004fe200078e0204 */
[----:B---3--:R-:W-:-:S05]  /*0140*/  FMNMX R7, RZ, R2, !PT ;  /* 0x00000002ff077209 */ /* 0x008fca0007800000 */
[----:B------:R-:W-:Y:S01]  /*0150*/  STG.E desc[UR4][R4.64], R7 ;  /* 0x0000000704007986 */ /* 0x000fe2000c101904 */
[----:B------:R-:W-:Y:S05]  /*0160*/  EXIT ;  /* 0x000000000000794d */ /* 0x000fea0003800000 */
.L_x_1:
        /* <DEDUP_REMOVED lines=9> */
.L_x_12:


//--------------------- .text._Z7sigmoidPfS_ii    --------------------------
	.section	.text._Z7sigmoidPfS_ii,"ax",@progbits
	.align	128
        .global         _Z7sigmoidPfS_ii
        .type           _Z7sigmoidPfS_ii,@function
        .size           _Z7sigmoidPfS_ii,(.L_x_10 - _Z7sigmoidPfS_ii)
        .other          _Z7sigmoidPfS_ii,@"STO_CUDA_ENTRY STV_DEFAULT"
_Z7sigmoidPfS_ii:
.text._Z7sigmoidPfS_ii:
        /* <DEDUP_REMOVED lines=15> */
[----:B------:R-:W-:-:S04]  /*00f0*/  IMAD R3, R3, UR7, R0 ;  /* 0x0000000703037c24 */ /* 0x000fc8000f8e0200 */
[----:B0-----:R-:W-:-:S06]  /*0100*/  IMAD.WIDE R4, R3, 0x4, R4 ;  /* 0x0000000403047825 */ /* 0x001fcc00078e0204 */
[----:B-1----:R-:W2:Y:S01]  /*0110*/  LDG.E R4, desc[UR4][R4.64] ;  /* 0x0000000404047981 */ /* 0x002ea2000c1e1900 */
[----:B------:R-:W-:Y:S01]  /*0120*/  IMAD.MOV.U32 R7, RZ, RZ, 0x3bbb989d ;  /* 0x3bbb989dff077424 */ /* 0x000fe200078e00ff */
[----:B------:R-:W-:Y:S01]  /*0130*/  BSSY.RECONVERGENT B0, `(.L_x_2) ;  /* 0x0000015000007945 */ /* 0x000fe20003800200 */
[----:B------:R-:W-:Y:S02]  /*0140*/  IMAD.MOV.U32 R9, RZ, RZ, 0x437c0000 ;  /* 0x437c0000ff097424 */ /* 0x000fe400078e00ff */
[----:B--2---:R-:W-:-:S04]  /*0150*/  FFMA.SAT R0, R4, -R7, 0.5 ;  /* 0x3f00000004007423 */ /* 0x004fc80000002807 */
[----:B------:R-:W-:-:S04]  /*0160*/  FFMA.RM R0, R0, R9, 12582913 ;  /* 0x4b40000100007423 */ /* 0x000fc80000004009 */
[C---:B------:R-:W-:Y:S01]  /*0170*/  FADD R7, R0.reuse, -12583039 ;  /* 0xcb40007f00077421 */ /* 0x040fe20000000000 */
[----:B------:R-:W-:-:S03]  /*0180*/  SHF.L.U32 R0, R0, 0x17, RZ ;  /* 0x0000001700007819 */ /* 0x000fc600000006ff */
[----:B------:R-:W-:-:S04]  /*0190*/  FFMA R7, R4, -1.4426950216293334961, -R7 ;  /* 0xbfb8aa3b04077823 */ /* 0x000fc80000000807 */
[----:B------:R-:W-:-:S06]  /*01a0*/  FFMA R7, R4, -1.925963033500011079e-08, R7 ;  /* 0xb2a5706004077823 */ /* 0x000fcc0000000007 */
[----:B------:R-:W0:Y:S02]  /*01b0*/  MUFU.EX2 R7, R7 ;  /* 0x0000000700077308 */ /* 0x000e240000000800 */
[----:B0-----:R-:W-:-:S04]  /*01c0*/  FFMA R0, R0, R7, 1 ;  /* 0x3f80000000007423 */ /* 0x001fc80000000007 */
[----:B------:R-:W-:-:S05]  /*01d0*/  VIADD R2, R0, 0x1800000 ;  /* 0x0180000000027836 */ /* 0x000fca0000000000 */
[----:B------:R-:W-:-:S04]  /*01e0*/  LOP3.LUT R2, R2, 0x7f800000, RZ, 0xc0, !PT ;  /* 0x7f80000002027812 */ /* 0x000fc800078ec0ff */
[----:B------:R-:W-:-:S13]  /*01f0*/  ISETP.GT.U32.AND P0, PT, R2, 0x1ffffff, PT ;  /* 0x01ffffff0200780c */ /* 0x000fda0003f04070 */
[----:B------:R-:W-:Y:S05]  /*0200*/  @P0 BRA `(.L_x_3) ;  /* 0x00000000000c0947 */ /* 0x000fea0003800000 */
[----:B------:R-:W-:-:S07]  /*0210*/  MOV R4, 0x230 ;  /* 0x0000023000047802 */ /* 0x000fce0000000f00 */
[----:B------:R-:W-:Y:S05]  /*0220*/  CALL.REL.NOINC `($__internal_0_$__cuda_sm20_rcp_rn_f32_slowpath) ;  /* 0x0000000000287944 */ /* 0x000fea0003c00000 */
[----:B------:R-:W-:Y:S05]  /*0230*/  BRA `(.L_x_4) ;  /* 0x0000000000107947 */ /* 0x000fea0003800000 */
.L_x_3:
[----:B------:R-:W0:Y:S02]  /*0240*/  MUFU.RCP R7, R0 ;  /* 0x0000000000077308 */ /* 0x000e240000001000 */
[----:B0-----:R-:W-:-:S04]  /*0250*/  FFMA R2, R0, R7, -1 ;  /* 0xbf80000000027423 */ /* 0x001fc80000000007 */
[----:B------:R-:W-:-:S04]  /*0260*/  FADD.FTZ R2, -R2, -RZ ;  /* 0x800000ff02027221 */ /* 0x000fc80000010100 */
[----:B------:R-:W-:-:S07]  /*0270*/  FFMA R7, R7, R2, R7 ;  /* 0x0000000207077223 */ /* 0x000fce0000000007 */
.L_x_4:
[----:B------:R-:W-:Y:S05]  /*0280*/  BSYNC.RECONVERGENT B0 ;  /* 0x0000000000007941 */ /* 0x000fea0003800200 */
.L_x_2:
[----:B------:R-:W0:Y:S02]  /*0290*/  LDC.64 R4, c[0x0][0x388] ;  /* 0x0000e200ff047b82 */ /* 0x000e240000000a00 */
[----:B0-----:R-:W-:-:S05]  /*02a0*/  IMAD.WIDE R2, R3, 0x4, R4 ;  /* 0x0000000403027825 */ /* 0x001fca00078e0204 */
[----:B------:R-:W-:Y:S01]  /*02b0*/  STG.E desc[UR4][R2.64], R7 ;  /* 0x0000000702007986 */ /* 0x000fe2000c101904 */
[----:B------:R-:W-:Y:S05]  /*02c0*/  EXIT ;  /* 0x000000000000794d */ /* 0x000fea0003800000 */
        .weak           $__internal_0_$__cuda_sm20_rcp_rn_f32_slowpath
        .type           $__internal_0_$__cuda_sm20_rcp_rn_f32_slowpath,@function
        .size           $__internal_0_$__cuda_sm20_rcp_rn_f32_slowpath,(.L_x_10 - $__internal_0_$__cuda_sm20_rcp_rn_f32_slowpath)
$__internal_0_$__cuda_sm20_rcp_rn_f32_slowpath:
[----:B------:R-:W-:Y:S01]  /*02d0*/  SHF.L.U32 R2, R0, 0x1, RZ ;  /* 0x0000000100027819 */ /* 0x000fe200000006ff */
[----:B------:R-:W-:Y:S03]  /*02e0*/  BSSY.RECONVERGENT B1, `(.L_x_5) ;  /* 0x0000030000017945 */ /* 0x000fe60003800200 */
[----:B------:R-:W-:-:S04]  /*02f0*/  SHF.R.U32.HI R2, RZ, 0x18, R2 ;  /* 0x00000018ff027819 */ /* 0x000fc80000011602 */
[----:B------:R-:W-:-:S13]  /*0300*/  ISETP.NE.U32.AND P0, PT, R2, RZ, PT ;  /* 0x000000ff0200720c */ /* 0x000fda0003f05070 */
[----:B------:R-:W-:Y:S05]  /*0310*/  @P0 BRA `(.L_x_6) ;  /* 0x0000000000280947 */ /* 0x000fea0003800000 */
[----:B------:R-:W-:-:S05]  /*0320*/  IMAD.SHL.U32 R2, R0, 0x2, RZ ;  /* 0x0000000200027824 */ /* 0x000fca00078e00ff */
[----:B------:R-:W-:-:S13]  /*0330*/  ISETP.NE.AND P0, PT, R2, RZ, PT ;  /* 0x000000ff0200720c */ /* 0x000fda0003f05270 */
[----:B------:R-:W-:Y:S01]  /*0340*/  @P0 FFMA R6, R0, 1.84467440737095516160e+19, RZ ;  /* 0x5f80000000060823 */ /* 0x000fe200000000ff */
[----:B------:R-:W-:Y:S08]  /*0350*/  @!P0 MUFU.RCP R5, R0 ;  /* 0x0000000000058308 */ /* 0x000ff00000001000 */
[----:B------:R-:W0:Y:S02]  /*0360*/  @P0 MUFU.RCP R7, R6 ;  /* 0x0000000600070308 */ /* 0x000e240000001000 */
[----:B0-----:R-:W-:-:S04]  /*0370*/  @P0 FFMA R2, R6, R7, -1 ;  /* 0xbf80000006020423 */ /* 0x001fc80000000007 */
[----:B------:R-:W-:-:S04]  /*0380*/  @P0 FADD.FTZ R2, -R2, -RZ ;  /* 0x800000ff02020221 */ /* 0x000fc80000010100 */
[----:B------:R-:W-:-:S04]  /*0390*/  @P0 FFMA R2, R7, R2, R7 ;  /* 0x0000000207020223 */ /* 0x000fc80000000007 */
[----:B------:R-:W-:Y:S01]  /*03a0*/  @P0 FFMA R5, R2, 1.84467440737095516160e+19, RZ ;  /* 0x5f80000002050823 */ /* 0x000fe200000000ff */
[----:B------:R-:W-:Y:S06]  /*03b0*/  BRA `(.L_x_7) ;  /* 0x0000000000887947 */ /* 0x000fec0003800000 */
.L_x_6:
[----:B------:R-:W-:-:S04]  /*03c0*/  IADD3 R5, PT, PT, R2, -0xfd, RZ ;  /* 0xffffff0302057810 */ /* 0x000fc80007ffe0ff */
[----:B------:R-:W-:-:S13]  /*03d0*/  ISETP.GT.U32.AND P0, PT, R5, 0x1, PT ;  /* 0x000000010500780c */ /* 0x000fda0003f04070 */
[----:B------:R-:W-:Y:S05]  /*03e0*/  @P0 BRA `(.L_x_8) ;  /* 0x0000000000780947 */ /* 0x000fea0003800000 */
[----:B------:R-:W-:Y:S01]  /*03f0*/  LOP3.LUT R6, R0, 0x7fffff, RZ, 0xc0, !PT ;  /* 0x007fffff00067812 */ /* 0x000fe200078ec0ff */
[----:B------:R-:W-:-:S03]  /*0400*/  IMAD.MOV.U32 R10, RZ, RZ, 0x3 ;  /* 0x00000003ff0a7424 */ /* 0x000fc600078e00ff */
[----:B------:R-:W-:Y:S02]  /*0410*/  LOP3.LUT R6, R6, 0x3f800000, RZ, 0xfc, !PT ;  /* 0x3f80000006067812 */ /* 0x000fe400078efcff */
[----:B------:R-:W-:Y:S02]  /*0420*/  SHF.L.U32 R11, R10, R5, RZ ;  /* 0x000000050a0b7219 */ /* 0x000fe400000006ff */
[----:B------:R-:W0:Y:S02]  /*0430*/  MUFU.RCP R7, R6 ;  /* 0x0000000600077308 */ /* 0x000e240000001000 */
[----:B0-----:R-:W-:-:S04]  /*0440*/  FFMA R8, R6, R7, -1 ;  /* 0xbf80000006087423 */ /* 0x001fc80000000007 */
[----:B------:R-:W-:-:S04]  /*0450*/  FADD.FTZ R8, -R8, -RZ ;  /* 0x800000ff08087221 */ /* 0x000fc80000010100 */
[CCC-:B------:R-:W-:Y:S01]  /*0460*/  FFMA.RM R9, R7.reuse, R8.reuse, R7.reuse ;  /* 0x0000000807097223 */ /* 0x1c0fe20000004007 */
[----:B------:R-:W-:-:S04]  /*0470*/  FFMA.RP R8, R7, R8, R7 ;  /* 0x0000000807087223 */ /* 0x000fc80000008007 */
[C---:B------:R-:W-:Y:S02]  /*0480*/  LOP3.LUT R7, R9.reuse, 0x7fffff, RZ, 0xc0, !PT ;  /* 0x007fffff09077812 */ /* 0x040fe400078ec0ff */
[----:B------:R-:W-:Y:S02]  /*0490*/  FSETP.NEU.FTZ.AND P0, PT, R9, R8, PT ;  /* 0x000000080900720b */ /* 0x000fe40003f1d000 */
[----:B------:R-:W-:Y:S02]  /*04a0*/  LOP3.LUT R8, R7, 0x800000, RZ, 0xfc, !PT ;  /* 0x0080000007087812 */ /* 0x000fe400078efcff */
[----:B------:R-:W-:Y:S02]  /*04b0*/  SEL R7, RZ, 0xffffffff, !P0 ;  /* 0xffffffffff077807 */ /* 0x000fe40004000000 */
[----:B------:R-:W-:Y:S02]  /*04c0*/  LOP3.LUT R6, R11, R8, RZ, 0xc0, !PT ;  /* 0x000000080b067212 */ /* 0x000fe400078ec0ff */
[----:B------:R-:W-:-:S02]  /*04d0*/  IADD3 R7, PT, PT, -R7, RZ, RZ ;  /* 0x000000ff07077210 */ /* 0x000fc40007ffe1ff */
[-C--:B------:R-:W-:Y:S02]  /*04e0*/  SHF.R.U32.HI R6, RZ, R5.reuse, R6 ;  /* 0x00000005ff067219 */ /* 0x080fe40000011606 */
[----:B------:R-:W-:Y:S02]  /*04f0*/  LOP3.LUT P1, RZ, R7, R5, R8, 0xf8, !PT ;  /* 0x0000000507ff7212 */ /* 0x000fe4000782f808 */
[C---:B------:R-:W-:Y:S02]  /*0500*/  LOP3.LUT P0, RZ, R6.reuse, 0x1, RZ, 0xc0, !PT ;  /* 0x0000000106ff7812 */ /* 0x040fe4000780c0ff */
[----:B------:R-:W-:-:S04]  /*0510*/  LOP3.LUT P2, RZ, R6, 0x2, RZ, 0xc0, !PT ;  /* 0x0000000206ff7812 */ /* 0x000fc8000784c0ff */
[----:B------:R-:W-:Y:S02]  /*0520*/  PLOP3.LUT P0, PT, P0, P1, P2, 0xe0, 0x0 ;  /* 0x000000000000781c */ /* 0x000fe40000703c20 */
[----:B------:R-:W-:Y:S02]  /*0530*/  LOP3.LUT P1, RZ, R0, 0x7fffff, RZ, 0xc0, !PT ;  /* 0x007fffff00ff7812 */ /* 0x000fe4000782c0ff */
[----:B------:R-:W-:-:S05]  /*0540*/  SEL R5, RZ, 0x1, !P0 ;  /* 0x00000001ff057807 */ /* 0x000fca0004000000 */
[----:B------:R-:W-:-:S05]  /*0550*/  IMAD.MOV R5, RZ, RZ, -R5 ;  /* 0x000000ffff057224 */ /* 0x000fca00078e0a05 */
[----:B------:R-:W-:Y:S02]  /*0560*/  ISETP.GE.AND P0, PT, R5, RZ, PT ;  /* 0x000000ff0500720c */ /* 0x000fe40003f06270 */
[----:B------:R-:W-:-:S04]  /*0570*/  IADD3 R5, PT, PT, R2, -0xfc, RZ ;  /* 0xffffff0402057810 */ /* 0x000fc80007ffe0ff */
[----:B------:R-:W-:-:S07]  /*0580*/  SHF.R.U32.HI R5, RZ, R5, R8 ;  /* 0x00000005ff057219 */ /* 0x000fce0000011608 */
[----:B------:R-:W-:-:S05]  /*0590*/  @!P0 VIADD R5, R5, 0x1 ;  /* 0x0000000105058836 */ /* 0x000fca0000000000 */
[----:B------:R-:W-:-:S04]  /*05a0*/  @!P1 SHF.L.U32 R5, R5, 0x1, RZ ;  /* 0x0000000105059819 */ /* 0x000fc800000006ff */
[----:B------:R-:W-:Y:S01]  /*05b0*/  LOP3.LUT R5, R5, 0x80000000, R0, 0xf8, !PT ;  /* 0x8000000005057812 */ /* 0x000fe200078ef800 */
[----:B------:R-:W-:Y:S06]  /*05c0*/  BRA `(.L_x_7) ;  /* 0x0000000000047947 */ /* 0x000fec0003800000 */
.L_x_8:
[----:B------:R0:W1:Y:S02]  /*05d0*/  MUFU.RCP R5, R0 ;  /* 0x0000000000057308 */ /* 0x0000640000001000 */
.L_x_7:
[----:B------:R-:W-:Y:S05]  /*05e0*/  BSYNC.RECONVERGENT B1 ;  /* 0x0000000000017941 */ /* 0x000fea0003800200 */
.L_x_5:
[----:B-1----:R-:W-:Y:S02]  /*05f0*/  IMAD.MOV.U32 R7, RZ, RZ, R5 ;  /* 0x000000ffff077224 */ /* 0x002fe400078e0005 */
[----:B------:R-:W-:-:S04]  /*0600*/  HFMA2 R5, -RZ, RZ, 0, 0 ;  /* 0x00000000ff057431 */ /* 0x000fc800000001ff */
[----:B0-----:R-:W-:Y:S05]  /*0610*/  RET.REL.NODEC R4 `(_Z7sigmoidPfS_ii) ;  /* 0xfffffff804787950 */ /* 0x001fea0003c3ffff */
.L_x_9:
        /* <DEDUP_REMOVED lines=14> */
.L_x_10:


//--------------------- .nv.shared.reserved.0     --------------------------
	.section	.nv.shared.reserved.0,"aw",@nobits
	.weak		__nv_reservedSMEM_offset_0_alias
	.size		__nv_reservedSMEM_offset_0_alias, 0, 64
	.other		__nv_reservedSMEM_offset_0_alias,@"STO_CUDA_RESERVED_SHARED STV_DEFAULT"
__nv_reservedSMEM_offset_0_alias:
	.zero		0
	.zero		64


//--------------------- .nv.constant0._Z11tanh_kernelPfS_ii --------------------------
	.section	.nv.constant0._Z11tanh_kernelPfS_ii,"a",@progbits
	.sectionflags	@""
	.align	4
.nv.constant0._Z11tanh_kernelPfS_ii:
	.zero		920


//--------------------- .nv.constant0._Z4ReLUPfS_ii --------------------------
	.section	.nv.constant0._Z4ReLUPfS_ii,"a",@progbits
	.sectionflags	@""
	.align	4
.nv.constant0._Z4ReLUPfS_ii:
	.zero		920


//--------------------- .nv.constant0._Z7sigmoidPfS_ii --------------------------
	.section	.nv.constant0._Z7sigmoidPfS_ii,"a",@progbits
	.sectionflags	@""
	.align	4
.nv.constant0._Z7sigmoidPfS_ii:
	.zero		920


//--------------------- SYMBOLS --------------------------

	.type		.nv.reservedSmem.offset0,@object
	.size		.nv.reservedSmem.offset0,0x4
